//
// Generated by NVIDIA NVVM Compiler
//
// Compiler Build ID: CL-36424714
// Cuda compilation tools, release 13.0, V13.0.88
// Based on NVVM 20.0.0
//

.version 9.0
.target sm_100
.address_size 64

	// .globl	_Z14tiledMatrixMulPiS_S_ii

.visible .entry _Z14tiledMatrixMulPiS_S_ii(
	.param .u64 .ptr .align 1 _Z14tiledMatrixMulPiS_S_ii_param_0,
	.param .u64 .ptr .align 1 _Z14tiledMatrixMulPiS_S_ii_param_1,
	.param .u64 .ptr .align 1 _Z14tiledMatrixMulPiS_S_ii_param_2,
	.param .u32 _Z14tiledMatrixMulPiS_S_ii_param_3,
	.param .u32 _Z14tiledMatrixMulPiS_S_ii_param_4
)
{
	.reg .pred 	%p<6>;
	.reg .b32 	%r<14>;

	ld.param.u32 	%r9, [_Z14tiledMatrixMulPiS_S_ii_param_3];
	ld.param.u32 	%r10, [_Z14tiledMatrixMulPiS_S_ii_param_4];
	div.s32 	%r1, %r9, %r10;
	setp.lt.s32 	%p1, %r1, 1;
	@%p1 bra 	$L__BB0_7;
	and.b32  	%r2, %r1, 3;
	setp.lt.u32 	%p2, %r1, 4;
	@%p2 bra 	$L__BB0_4;
	and.b32  	%r11, %r1, 2147483644;
	neg.s32 	%r12, %r11;
$L__BB0_3:
	bar.sync 	0;
	bar.sync 	0;
	bar.sync 	0;
	bar.sync 	0;
	add.s32 	%r12, %r12, 4;
	setp.ne.s32 	%p3, %r12, 0;
	@%p3 bra 	$L__BB0_3;
$L__BB0_4:
	setp.eq.s32 	%p4, %r2, 0;
	@%p4 bra 	$L__BB0_7;
	neg.s32 	%r13, %r2;
$L__BB0_6:
	.pragma "nounroll";
	bar.sync 	0;
	add.s32 	%r13, %r13, 1;
	setp.ne.s32 	%p5, %r13, 0;
	@%p5 bra 	$L__BB0_6;
$L__BB0_7:
	ret;

}


// ===== COMPILED SASS (sm_100) =====

	.target	sm_100

	.elftype	@"ET_EXEC"


//--------------------- .note.nv.tkinfo           --------------------------
	.section	.note.nv.tkinfo,"",@"SHT_NOTE"
	.sectionflags	@"SHF_NOTE_NV_TKINFO"
	.tkinfo
        /*0018*/ 	.word	0x00000002
        /*0030*/ 	.string	""
        /*0030*/ 	.string	"ptxas"
        /*0030*/ 	.string	"Cuda compilation tools, release 13.0, V13.0.88"
        /*0030*/ 	.string	"Build cuda_13.0.r13.0/compiler.36424714_0"
        /*0030*/ 	.string	"-arch sm_100 -m 64 "



//--------------------- .note.nv.cuinfo           --------------------------
	.section	.note.nv.cuinfo,"",@"SHT_NOTE"
	.sectionflags	@"SHF_NOTE_NV_CUINFO"
        /*0018*/ 	.short	0x0002
        /*001a*/ 	.short	0x0064
        /*001c*/ 	.short	0x0082
	.zero		2


//--------------------- .nv.info                  --------------------------
	.section	.nv.info,"",@"SHT_CUDA_INFO"
	.align	4


	//----- nvinfo : EIATTR_REGCOUNT
	.align		4
        /*0000*/ 	.byte	0x04, 0x2f
        /*0002*/ 	.short	(.L_1 - .L_0)
	.align		4
.L_0:
        /*0004*/ 	.word	index@(_Z14tiledMatrixMulPiS_S_ii)
        /*0008*/ 	.word	0x0000000c


	//----- nvinfo : EIATTR_FRAME_SIZE
	.align		4
.L_1:
        /*000c*/ 	.byte	0x04, 0x11
        /*000e*/ 	.short	(.L_3 - .L_2)
	.align		4
.L_2:
        /*0010*/ 	.word	index@(_Z14tiledMatrixMulPiS_S_ii)
        /*0014*/ 	.word	0x00000000


	//----- nvinfo : EIATTR_MIN_STACK_SIZE
	.align		4
.L_3:
        /*0018*/ 	.byte	0x04, 0x12
        /*001a*/ 	.short	(.L_5 - .L_4)
	.align		4
.L_4:
        /*001c*/ 	.word	index@(_Z14tiledMatrixMulPiS_S_ii)
        /*0020*/ 	.word	0x00000000
.L_5:


//--------------------- .nv.compat                --------------------------
	.section	.nv.compat,"",@"SHT_CUDA_COMPAT_INFO"
	.align	4
        /*0000*/ 	.byte	0x02, 0x09, 0x00, 0x00, 0x02, 0x02, 0x01, 0x00, 0x02, 0x05, 0x05, 0x00, 0x03, 0x07, 0x01, 0x01
        /*0010*/ 	.byte	0x02, 0x03, 0x00, 0x00, 0x02, 0x06, 0x01, 0x00, 0x04, 0x0b, 0x08, 0x00, 0x09, 0x00, 0x00, 0x00
        /*0020*/ 	.byte	0x00, 0x00, 0x00, 0x00


//--------------------- .nv.info._Z14tiledMatrixMulPiS_S_ii --------------------------
	.section	.nv.info._Z14tiledMatrixMulPiS_S_ii,"",@"SHT_CUDA_INFO"
	.sectionflags	@""
	.align	4


	//----- nvinfo : EIATTR_CUDA_API_VERSION
	.align		4
        /*0000*/ 	.byte	0x04, 0x37
        /*0002*/ 	.short	(.L_7 - .L_6)
.L_6:
        /*0004*/ 	.word	0x00000082


	//----- nvinfo : EIATTR_KPARAM_INFO
	.align		4
.L_7:
        /*0008*/ 	.byte	0x04, 0x17
        /*000a*/ 	.short	(.L_9 - .L_8)
.L_8:
        /*000c*/ 	.word	0x00000000
        /*0010*/ 	.short	0x0004
        /*0012*/ 	.short	0x001c
        /*0014*/ 	.byte	0x00, 0xf0, 0x11, 0x00


	//----- nvinfo : EIATTR_KPARAM_INFO
	.align		4
.L_9:
        /*0018*/ 	.byte	0x04, 0x17
        /*001a*/ 	.short	(.L_11 - .L_10)
.L_10:
        /*001c*/ 	.word	0x00000000
        /*0020*/ 	.short	0x0003
        /*0022*/ 	.short	0x0018
        /*0024*/ 	.byte	0x00, 0xf0, 0x11, 0x00


	//----- nvinfo : EIATTR_KPARAM_INFO
	.align		4
.L_11:
        /*0028*/ 	.byte	0x04, 0x17
        /*002a*/ 	.short	(.L_13 - .L_12)
.L_12:
        /*002c*/ 	.word	0x00000000
        /*0030*/ 	.short	0x0002
        /*0032*/ 	.short	0x0010
        /*0034*/ 	.byte	0x00, 0xf5, 0x21, 0x00


	//----- nvinfo : EIATTR_KPARAM_INFO
	.align		4
.L_13:
        /*0038*/ 	.byte	0x04, 0x17
        /*003a*/ 	.short	(.L_15 - .L_14)
.L_14:
        /*003c*/ 	.word	0x00000000
        /*0040*/ 	.short	0x0001
        /*0042*/ 	.short	0x0008
        /*0044*/ 	.byte	0x00, 0xf5, 0x21, 0x00


	//----- nvinfo : EIATTR_KPARAM_INFO
	.align		4
.L_15:
        /*0048*/ 	.byte	0x04, 0x17
        /*004a*/ 	.short	(.L_17 - .L_16)
.L_16:
        /*004c*/ 	.word	0x00000000
        /*0050*/ 	.short	0x0000
        /*0052*/ 	.short	0x0000
        /*0054*/ 	.byte	0x00, 0xf5, 0x21, 0x00


	//----- nvinfo : EIATTR_SPARSE_MMA_MASK
	.align		4
.L_17:
        /*0058*/ 	.byte	0x03, 0x50
        /*005a*/ 	.short	0x0000


	//----- nvinfo : EIATTR_MAXREG_COUNT
	.align		4
        /*005c*/ 	.byte	0x03, 0x1b
        /*005e*/ 	.short	0x00ff


	//----- nvinfo : EIATTR_NUM_BARRIERS
	.align		4
        /*0060*/ 	.byte	0x02, 0x4c
        /*0062*/ 	.byte	0x01
	.zero		1


	//----- nvinfo : EIATTR_MERCURY_ISA_VERSION
	.align		4
        /*0064*/ 	.byte	0x03, 0x5f
        /*0066*/ 	.short	0x0101


	//----- nvinfo : EIATTR_VRC_CTA_INIT_COUNT
	.align		4
        /*0068*/ 	.byte	0x02, 0x4a
	.zero		1
	.zero		1


	//----- nvinfo : EIATTR_EXIT_INSTR_OFFSETS
	.align		4
        /*006c*/ 	.byte	0x04, 0x1c
        /*006e*/ 	.short	(.L_19 - .L_18)


	//   ....[0]....
.L_18:
        /*0070*/ 	.word	0x000001a0


	//   ....[1]....
        /*0074*/ 	.word	0x00000510


	//   ....[2]....
        /*0078*/ 	.word	0x00000570


	//----- nvinfo : EIATTR_CBANK_PARAM_SIZE
	.align		4
.L_19:
        /*007c*/ 	.byte	0x03, 0x19
        /*007e*/ 	.short	0x0020


	//----- nvinfo : EIATTR_PARAM_CBANK
	.align		4
        /*0080*/ 	.byte	0x04, 0x0a
        /*0082*/ 	.short	(.L_21 - .L_20)
	.align		4
.L_20:
        /*0084*/ 	.word	index@(.nv.constant0._Z14tiledMatrixMulPiS_S_ii)
        /*0088*/ 	.short	0x0380
        /*008a*/ 	.short	0x0020


	//----- nvinfo : EIATTR_SW_WAR
	.align		4
.L_21:
        /*008c*/ 	.byte	0x04, 0x36
        /*008e*/ 	.short	(.L_23 - .L_22)
.L_22:
        /*0090*/ 	.word	0x00000008
.L_23:


//--------------------- .nv.callgraph             --------------------------
	.section	.nv.callgraph,"",@"SHT_CUDA_CALLGRAPH"
	.align	4
	.sectionentsize	8
	.align		4
        /*0000*/ 	.word	0x00000000
	.align		4
        /*0004*/ 	.word	0xffffffff
	.align		4
        /*0008*/ 	.word	0x00000000
	.align		4
        /*000c*/ 	.word	0xfffffffe
	.align		4
        /*0010*/ 	.word	0x00000000
	.align		4
        /*0014*/ 	.word	0xfffffffd
	.align		4
        /*0018*/ 	.word	0x00000000
	.align		4
        /*001c*/ 	.word	0xfffffffc


//--------------------- .text._Z14tiledMatrixMulPiS_S_ii --------------------------
	.section	.text._Z14tiledMatrixMulPiS_S_ii,"ax",@progbits
	.align	128
        .global         _Z14tiledMatrixMulPiS_S_ii
        .type           _Z14tiledMatrixMulPiS_S_ii,@function
        .size           _Z14tiledMatrixMulPiS_S_ii,(.L_x_7 - _Z14tiledMatrixMulPiS_S_ii)
        .other          _Z14tiledMatrixMulPiS_S_ii,@"STO_CUDA_ENTRY STV_DEFAULT"
_Z14tiledMatrixMulPiS_S_ii:
.text._Z14tiledMatrixMulPiS_S_ii:
[----:B------:R-:W-:Y:S08]  /*0000*/  LDC R1, c[0x0][0x37c] ;  /* 0x0000df00ff017b82 */ /* 0x000ff00000000800 */
[----:B------:R-:W0:Y:S02]  /*0010*/  LDC.64 R2, c[0x0][0x398] ;  /* 0x0000e600ff027b82 */ /* 0x000e240000000a00 */
[----:B0-----:R-:W-:-:S04]  /*0020*/  IABS R7, R3 ;  /* 0x0000000300077213 */ /* 0x001fc80000000000 */
[----:B------:R-:W0:Y:S08]  /*0030*/  I2F.RP R0, R7 ;  /* 0x0000000700007306 */ /* 0x000e300000209400 */
[----:B0-----:R-:W0:Y:S02]  /*0040*/  MUFU.RCP R0, R0 ;  /* 0x0000000000007308 */ /* 0x001e240000001000 */
[----:B0-----:R-:W-:-:S06]  /*0050*/  VIADD R4, R0, 0xffffffe ;  /* 0x0ffffffe00047836 */ /* 0x001fcc0000000000 */
[----:B------:R0:W1:Y:S02]  /*0060*/  F2I.FTZ.U32.TRUNC.NTZ R5, R4 ;  /* 0x0000000400057305 */ /* 0x000064000021f000 */
[----:B0-----:R-:W-:Y:S02]  /*0070*/  IMAD.MOV.U32 R4, RZ, RZ, RZ ;  /* 0x000000ffff047224 */ /* 0x001fe400078e00ff */
[----:B-1----:R-:W-:-:S04]  /*0080*/  IMAD.MOV R6, RZ, RZ, -R5 ;  /* 0x000000ffff067224 */ /* 0x002fc800078e0a05 */
[----:B------:R-:W-:Y:S01]  /*0090*/  IMAD R9, R6, R7, RZ ;  /* 0x0000000706097224 */ /* 0x000fe200078e02ff */
[----:B------:R-:W-:Y:S02]  /*00a0*/  IABS R6, R2 ;  /* 0x0000000200067213 */ /* 0x000fe40000000000 */
[----:B------:R-:W-:Y:S01]  /*00b0*/  LOP3.LUT R2, R2, R3, RZ, 0x3c, !PT ;  /* 0x0000000302027212 */ /* 0x000fe200078e3cff */
[----:B------:R-:W-:-:S03]  /*00c0*/  IMAD.HI.U32 R5, R5, R9, R4 ;  /* 0x0000000905057227 */ /* 0x000fc600078e0004 */
[----:B------:R-:W-:-:S03]  /*00d0*/  ISETP.GE.AND P1, PT, R2, RZ, PT ;  /* 0x000000ff0200720c */ /* 0x000fc60003f26270 */
[----:B------:R-:W-:-:S04]  /*00e0*/  IMAD.HI.U32 R5, R5, R6, RZ ;  /* 0x0000000605057227 */ /* 0x000fc800078e00ff */
[----:B------:R-:W-:-:S04]  /*00f0*/  IMAD.MOV R0, RZ, RZ, -R5 ;  /* 0x000000ffff007224 */ /* 0x000fc800078e0a05 */
[----:B------:R-:W-:-:S05]  /*0100*/  IMAD R0, R7, R0, R6 ;  /* 0x0000000007007224 */ /* 0x000fca00078e0206 */
[----:B------:R-:W-:-:S13]  /*0110*/  ISETP.GT.U32.AND P2, PT, R7, R0, PT ;  /* 0x000000000700720c */ /* 0x000fda0003f44070 */
[----:B------:R-:W-:Y:S02]  /*0120*/  @!P2 IMAD.IADD R0, R0, 0x1, -R7 ;  /* 0x000000010000a824 */ /* 0x000fe400078e0a07 */
[----:B------:R-:W-:Y:S01]  /*0130*/  @!P2 VIADD R5, R5, 0x1 ;  /* 0x000000010505a836 */ /* 0x000fe20000000000 */
[----:B------:R-:W-:Y:S02]  /*0140*/  ISETP.NE.AND P2, PT, R3, RZ, PT ;  /* 0x000000ff0300720c */ /* 0x000fe40003f45270 */
[----:B------:R-:W-:-:S13]  /*0150*/  ISETP.GE.U32.AND P0, PT, R0, R7, PT ;  /* 0x000000070000720c */ /* 0x000fda0003f06070 */
[----:B------:R-:W-:-:S04]  /*0160*/  @P0 VIADD R5, R5, 0x1 ;  /* 0x0000000105050836 */ /* 0x000fc80000000000 */
[----:B------:R-:W-:Y:S01]  /*0170*/  @!P1 IMAD.MOV R5, RZ, RZ, -R5 ;  /* 0x000000ffff059224 */ /* 0x000fe200078e0a05 */
[----:B------:R-:W-:-:S04]  /*0180*/  @!P2 LOP3.LUT R5, RZ, R3, RZ, 0x33, !PT ;  /* 0x00000003ff05a212 */ /* 0x000fc800078e33ff */
[----:B------:R-:W-:-:S13]  /*0190*/  ISETP.GE.AND P0, PT, R5, 0x1, PT ;  /* 0x000000010500780c */ /* 0x000fda0003f06270 */
[----:B------:R-:W-:Y:S05]  /*01a0*/  @!P0 EXIT ;  /* 0x000000000000894d */ /* 0x000fea0003800000 */
[C---:B------:R-:W-:Y:S02]  /*01b0*/  ISETP.GE.U32.AND P0, PT, R5.reuse, 0x4, PT ;  /* 0x000000040500780c */ /* 0x040fe40003f06070 */
[----:B------:R-:W-:-:S11]  /*01c0*/  LOP3.LUT R2, R5, 0x3, RZ, 0xc0, !PT ;  /* 0x0000000305027812 */ /* 0x000fd600078ec0ff */
[----:B------:R-:W-:Y:S05]  /*01d0*/  @!P0 BRA `(.L_x_0) ;  /* 0x0000000000c88947 */ /* 0x000fea0003800000 */
[----:B------:R-:W-:-:S05]  /*01e0*/  LOP3.LUT R0, R5, 0x7ffffffc, RZ, 0xc0, !PT ;  /* 0x7ffffffc05007812 */ /* 0x000fca00078ec0ff */
[----:B------:R-:W-:-:S05]  /*01f0*/  IMAD.MOV R0, RZ, RZ, -R0 ;  /* 0x000000ffff007224 */ /* 0x000fca00078e0a00 */
[----:B------:R-:W-:-:S13]  /*0200*/  ISETP.GE.AND P0, PT, R0, RZ, PT ;  /* 0x000000ff0000720c */ /* 0x000fda0003f06270 */
[----:B------:R-:W-:Y:S05]  /*0210*/  @P0 BRA `(.L_x_1) ;  /* 0x00000000009c0947 */ /* 0x000fea0003800000 */
[----:B------:R-:W-:Y:S01]  /*0220*/  IMAD.MOV R3, RZ, RZ, -R0 ;  /* 0x000000ffff037224 */ /* 0x000fe200078e0a00 */
[----:B------:R-:W-:-:S04]  /*0230*/  PLOP3.LUT P0, PT, PT, PT, PT, 0x80, 0x8 ;  /* 0x000000000008781c */ /* 0x000fc80003f0f070 */
[----:B------:R-:W-:-:S13]  /*0240*/  ISETP.GT.AND P1, PT, R3, 0xc, PT ;  /* 0x0000000c0300780c */ /* 0x000fda0003f24270 */
[----:B------:R-:W-:Y:S05]  /*0250*/  @!P1 BRA `(.L_x_2) ;  /* 0x0000000000509947 */ /* 0x000fea0003800000 */
[----:B------:R-:W-:-:S13]  /*0260*/  PLOP3.LUT P0, PT, PT, PT, PT, 0x8, 0x80 ;  /* 0x000000000080781c */ /* 0x000fda0003f0e170 */
.L_x_3:
[----:B------:R-:W-:Y:S01]  /*0270*/  BAR.SYNC.DEFER_BLOCKING 0x0 ;  /* 0x0000000000007b1d */ /* 0x000fe20000010000 */
[----:B------:R-:W-:-:S07]  /*0280*/  VIADD R0, R0, 0x10 ;  /* 0x0000001000007836 */ /* 0x000fce0000000000 */
[----:B------:R-:W-:Y:S08]  /*0290*/  BAR.SYNC.DEFER_BLOCKING 0x0 ;  /* 0x0000000000007b1d */ /* 0x000ff00000010000 */
        /* <DEDUP_REMOVED lines=13> */
[----:B------:R-:W-:Y:S01]  /*0370*/  BAR.SYNC.DEFER_BLOCKING 0x0 ;  /* 0x0000000000007b1d */ /* 0x000fe20000010000 */
[----:B------:R-:W-:-:S13]  /*0380*/  ISETP.GE.AND P1, PT, R0, -0xc, PT ;  /* 0xfffffff40000780c */ /* 0x000fda0003f26270 */
[----:B------:R-:W-:Y:S05]  /*0390*/  @!P1 BRA `(.L_x_3) ;  /* 0xfffffffc00b49947 */ /* 0x000fea000383ffff */
.L_x_2:
[----:B------:R-:W-:-:S05]  /*03a0*/  IMAD.MOV R3, RZ, RZ, -R0 ;  /* 0x000000ffff037224 */ /* 0x000fca00078e0a00 */
[----:B------:R-:W-:-:S13]  /*03b0*/  ISETP.GT.AND P1, PT, R3, 0x4, PT ;  /* 0x000000040300780c */ /* 0x000fda0003f24270 */
[----:B------:R-:W-:Y:S05]  /*03c0*/  @!P1 BRA `(.L_x_4) ;  /* 0x0000000000289947 */ /* 0x000fea0003800000 */
        /* <DEDUP_REMOVED lines=8> */
[----:B------:R-:W-:Y:S01]  /*0450*/  PLOP3.LUT P0, PT, PT, PT, PT, 0x8, 0x80 ;  /* 0x000000000080781c */ /* 0x000fe20003f0e170 */
[----:B------:R-:W-:-:S12]  /*0460*/  VIADD R0, R0, 0x8 ;  /* 0x0000000800007836 */ /* 0x000fd80000000000 */
.L_x_4:
[----:B------:R-:W-:-:S13]  /*0470*/  ISETP.NE.OR P0, PT, R0, RZ, P0 ;  /* 0x000000ff0000720c */ /* 0x000fda0000705670 */
[----:B------:R-:W-:Y:S05]  /*0480*/  @!P0 BRA `(.L_x_0) ;  /* 0x00000000001c8947 */ /* 0x000fea0003800000 */
.L_x_1:
[----:B------:R-:W-:Y:S01]  /*0490*/  BAR.SYNC.DEFER_BLOCKING 0x0 ;  /* 0x0000000000007b1d */ /* 0x000fe20000010000 */
[----:B------:R-:W-:-:S07]  /*04a0*/  VIADD R0, R0, 0x4 ;  /* 0x0000000400007836 */ /* 0x000fce0000000000 */
[----:B------:R-:W-:Y:S08]  /*04b0*/  BAR.SYNC.DEFER_BLOCKING 0x0 ;  /* 0x0000000000007b1d */ /* 0x000ff00000010000 */
[----:B------:R-:W-:Y:S08]  /*04c0*/  BAR.SYNC.DEFER_BLOCKING 0x0 ;  /* 0x0000000000007b1d */ /* 0x000ff00000010000 */
[----:B------:R-:W-:Y:S01]  /*04d0*/  BAR.SYNC.DEFER_BLOCKING 0x0 ;  /* 0x0000000000007b1d */ /* 0x000fe20000010000 */
[----:B------:R-:W-:-:S13]  /*04e0*/  ISETP.NE.AND P0, PT, R0, RZ, PT ;  /* 0x000000ff0000720c */ /* 0x000fda0003f05270 */
[----:B------:R-:W-:Y:S05]  /*04f0*/  @P0 BRA `(.L_x_1) ;  /* 0xfffffffc00e40947 */ /* 0x000fea000383ffff */
.L_x_0:
[----:B------:R-:W-:-:S13]  /*0500*/  ISETP.NE.AND P0, PT, R2, RZ, PT ;  /* 0x000000ff0200720c */ /* 0x000fda0003f05270 */
[----:B------:R-:W-:Y:S05]  /*0510*/  @!P0 EXIT ;  /* 0x000000000000894d */ /* 0x000fea0003800000 */
[----:B------:R-:W-:-:S07]  /*0520*/  IMAD.MOV R0, RZ, RZ, -R2 ;  /* 0x000000ffff007224 */ /* 0x000fce00078e0a02 */
.L_x_5:
[----:B------:R-:W-:Y:S01]  /*0530*/  VIADD R0, R0, 0x1 ;  /* 0x0000000100007836 */ /* 0x000fe20000000000 */
[----:B------:R-:W-:Y:S04]  /*0540*/  BAR.SYNC.DEFER_BLOCKING 0x0 ;  /* 0x0000000000007b1d */ /* 0x000fe80000010000 */
[----:B------:R-:W-:-:S13]  /*0550*/  ISETP.NE.AND P0, PT, R0, RZ, PT ;  /* 0x000000ff0000720c */ /* 0x000fda0003f05270 */
[----:B------:R-:W-:Y:S05]  /*0560*/  @P0 BRA `(.L_x_5) ;  /* 0xfffffffc00f00947 */ /* 0x000fea000383ffff */
[----:B------:R-:W-:Y:S05]  /*0570*/  EXIT ;  /* 0x000000000000794d */ /* 0x000fea0003800000 */
.L_x_6:
[----:B------:R-:W-:-:S00]  /*0580*/  BRA `(.L_x_6) ;  /* 0xfffffffc00fc7947 */ /* 0x000fc0000383ffff */
[----:B------:R-:W-:-:S00]  /*0590*/  NOP ;  /* 0x0000000000007918 */ /* 0x000fc00000000000 */
        /* <DEDUP_REMOVED lines=14> */
.L_x_7:


//--------------------- .nv.shared.reserved.0     --------------------------
	.section	.nv.shared.reserved.0,"aw",@nobits
	.weak		__nv_reservedSMEM_offset_0_alias
	.size		__nv_reservedSMEM_offset_0_alias, 0, 64
	.other		__nv_reservedSMEM_offset_0_alias,@"STO_CUDA_RESERVED_SHARED STV_DEFAULT"
__nv_reservedSMEM_offset_0_alias:
	.zero		0
	.zero		64


//--------------------- .nv.constant0._Z14tiledMatrixMulPiS_S_ii --------------------------
	.section	.nv.constant0._Z14tiledMatrixMulPiS_S_ii,"a",@progbits
	.sectionflags	@""
	.align	4
.nv.constant0._Z14tiledMatrixMulPiS_S_ii:
	.zero		928


//--------------------- SYMBOLS --------------------------

	.type		.nv.reservedSmem.offset0,@object
	.size		.nv.reservedSmem.offset0,0x4
